//
// Generated by NVIDIA NVVM Compiler
//
// Compiler Build ID: CL-36424714
// Cuda compilation tools, release 13.0, V13.0.88
// Based on NVVM 20.0.0
//

.version 9.0
.target sm_100
.address_size 64

	// .globl	_Z16computeHistogramPKiPii

.visible .entry _Z16computeHistogramPKiPii(
	.param .u64 .ptr .align 1 _Z16computeHistogramPKiPii_param_0,
	.param .u64 .ptr .align 1 _Z16computeHistogramPKiPii_param_1,
	.param .u32 _Z16computeHistogramPKiPii_param_2
)
{
	.reg .pred 	%p<2>;
	.reg .b32 	%r<8>;
	.reg .b64 	%rd<9>;

	ld.param.u64 	%rd1, [_Z16computeHistogramPKiPii_param_0];
	ld.param.u64 	%rd2, [_Z16computeHistogramPKiPii_param_1];
	ld.param.u32 	%r2, [_Z16computeHistogramPKiPii_param_2];
	mov.u32 	%r3, %ctaid.x;
	mov.u32 	%r4, %ntid.x;
	mov.u32 	%r5, %tid.x;
	mad.lo.s32 	%r1, %r3, %r4, %r5;
	setp.ge.s32 	%p1, %r1, %r2;
	@%p1 bra 	$L__BB0_2;
	cvta.to.global.u64 	%rd3, %rd1;
	cvta.to.global.u64 	%rd4, %rd2;
	mul.wide.s32 	%rd5, %r1, 4;
	add.s64 	%rd6, %rd3, %rd5;
	ld.global.u32 	%r6, [%rd6];
	mul.wide.s32 	%rd7, %r6, 4;
	add.s64 	%rd8, %rd4, %rd7;
	atom.global.add.u32 	%r7, [%rd8], 1;
$L__BB0_2:
	ret;

}


// ===== COMPILED SASS (sm_100) =====

	.target	sm_100

	.elftype	@"ET_EXEC"


//--------------------- .note.nv.tkinfo           --------------------------
	.section	.note.nv.tkinfo,"",@"SHT_NOTE"
	.sectionflags	@"SHF_NOTE_NV_TKINFO"
	.tkinfo
        /*0018*/ 	.word	0x00000002
        /*0030*/ 	.string	""
        /*0030*/ 	.string	"ptxas"
        /*0030*/ 	.string	"Cuda compilation tools, release 13.0, V13.0.88"
        /*0030*/ 	.string	"Build cuda_13.0.r13.0/compiler.36424714_0"
        /*0030*/ 	.string	"-arch sm_100 -m 64 "



//--------------------- .note.nv.cuinfo           --------------------------
	.section	.note.nv.cuinfo,"",@"SHT_NOTE"
	.sectionflags	@"SHF_NOTE_NV_CUINFO"
        /*0018*/ 	.short	0x0002
        /*001a*/ 	.short	0x0064
        /*001c*/ 	.short	0x0082
	.zero		2


//--------------------- .nv.info                  --------------------------
	.section	.nv.info,"",@"SHT_CUDA_INFO"
	.align	4


	//----- nvinfo : EIATTR_REGCOUNT
	.align		4
        /*0000*/ 	.byte	0x04, 0x2f
        /*0002*/ 	.short	(.L_1 - .L_0)
	.align		4
.L_0:
        /*0004*/ 	.word	index@(_Z16computeHistogramPKiPii)
        /*0008*/ 	.word	0x0000000a


	//----- nvinfo : EIATTR_FRAME_SIZE
	.align		4
.L_1:
        /*000c*/ 	.byte	0x04, 0x11
        /*000e*/ 	.short	(.L_3 - .L_2)
	.align		4
.L_2:
        /*0010*/ 	.word	index@(_Z16computeHistogramPKiPii)
        /*0014*/ 	.word	0x00000000


	//----- nvinfo : EIATTR_MIN_STACK_SIZE
	.align		4
.L_3:
        /*0018*/ 	.byte	0x04, 0x12
        /*001a*/ 	.short	(.L_5 - .L_4)
	.align		4
.L_4:
        /*001c*/ 	.word	index@(_Z16computeHistogramPKiPii)
        /*0020*/ 	.word	0x00000000
.L_5:


//--------------------- .nv.compat                --------------------------
	.section	.nv.compat,"",@"SHT_CUDA_COMPAT_INFO"
	.align	4
        /*0000*/ 	.byte	0x02, 0x09, 0x00, 0x00, 0x02, 0x02, 0x01, 0x00, 0x02, 0x05, 0x05, 0x00, 0x03, 0x07, 0x01, 0x01
        /*0010*/ 	.byte	0x02, 0x03, 0x00, 0x00, 0x02, 0x06, 0x01, 0x00, 0x04, 0x0b, 0x08, 0x00, 0x09, 0x00, 0x00, 0x00
        /*0020*/ 	.byte	0x00, 0x00, 0x00, 0x00


//--------------------- .nv.info._Z16computeHistogramPKiPii --------------------------
	.section	.nv.info._Z16computeHistogramPKiPii,"",@"SHT_CUDA_INFO"
	.sectionflags	@""
	.align	4


	//----- nvinfo : EIATTR_CUDA_API_VERSION
	.align		4
        /*0000*/ 	.byte	0x04, 0x37
        /*0002*/ 	.short	(.L_7 - .L_6)
.L_6:
        /*0004*/ 	.word	0x00000082


	//----- nvinfo : EIATTR_KPARAM_INFO
	.align		4
.L_7:
        /*0008*/ 	.byte	0x04, 0x17
        /*000a*/ 	.short	(.L_9 - .L_8)
.L_8:
        /*000c*/ 	.word	0x00000000
        /*0010*/ 	.short	0x0002
        /*0012*/ 	.short	0x0010
        /*0014*/ 	.byte	0x00, 0xf0, 0x11, 0x00


	//----- nvinfo : EIATTR_KPARAM_INFO
	.align		4
.L_9:
        /*0018*/ 	.byte	0x04, 0x17
        /*001a*/ 	.short	(.L_11 - .L_10)
.L_10:
        /*001c*/ 	.word	0x00000000
        /*0020*/ 	.short	0x0001
        /*0022*/ 	.short	0x0008
        /*0024*/ 	.byte	0x00, 0xf5, 0x21, 0x00


	//----- nvinfo : EIATTR_KPARAM_INFO
	.align		4
.L_11:
        /*0028*/ 	.byte	0x04, 0x17
        /*002a*/ 	.short	(.L_13 - .L_12)
.L_12:
        /*002c*/ 	.word	0x00000000
        /*0030*/ 	.short	0x0000
        /*0032*/ 	.short	0x0000
        /*0034*/ 	.byte	0x00, 0xf5, 0x21, 0x00


	//----- nvinfo : EIATTR_SPARSE_MMA_MASK
	.align		4
.L_13:
        /*0038*/ 	.byte	0x03, 0x50
        /*003a*/ 	.short	0x0000


	//----- nvinfo : EIATTR_MAXREG_COUNT
	.align		4
        /*003c*/ 	.byte	0x03, 0x1b
        /*003e*/ 	.short	0x00ff


	//----- nvinfo : EIATTR_MERCURY_ISA_VERSION
	.align		4
        /*0040*/ 	.byte	0x03, 0x5f
        /*0042*/ 	.short	0x0101


	//----- nvinfo : EIATTR_VRC_CTA_INIT_COUNT
	.align		4
        /*0044*/ 	.byte	0x02, 0x4a
	.zero		1
	.zero		1


	//----- nvinfo : EIATTR_EXIT_INSTR_OFFSETS
	.align		4
        /*0048*/ 	.byte	0x04, 0x1c
        /*004a*/ 	.short	(.L_15 - .L_14)


	//   ....[0]....
.L_14:
        /*004c*/ 	.word	0x00000070


	//   ....[1]....
        /*0050*/ 	.word	0x00000100


	//----- nvinfo : EIATTR_CBANK_PARAM_SIZE
	.align		4
.L_15:
        /*0054*/ 	.byte	0x03, 0x19
        /*0056*/ 	.short	0x0014


	//----- nvinfo : EIATTR_PARAM_CBANK
	.align		4
        /*0058*/ 	.byte	0x04, 0x0a
        /*005a*/ 	.short	(.L_17 - .L_16)
	.align		4
.L_16:
        /*005c*/ 	.word	index@(.nv.constant0._Z16computeHistogramPKiPii)
        /*0060*/ 	.short	0x0380
        /*0062*/ 	.short	0x0014


	//----- nvinfo : EIATTR_SW_WAR
	.align		4
.L_17:
        /*0064*/ 	.byte	0x04, 0x36
        /*0066*/ 	.short	(.L_19 - .L_18)
.L_18:
        /*0068*/ 	.word	0x00000008
.L_19:


//--------------------- .nv.callgraph             --------------------------
	.section	.nv.callgraph,"",@"SHT_CUDA_CALLGRAPH"
	.align	4
	.sectionentsize	8
	.align		4
        /*0000*/ 	.word	0x00000000
	.align		4
        /*0004*/ 	.word	0xffffffff
	.align		4
        /*0008*/ 	.word	0x00000000
	.align		4
        /*000c*/ 	.word	0xfffffffe
	.align		4
        /*0010*/ 	.word	0x00000000
	.align		4
        /*0014*/ 	.word	0xfffffffd
	.align		4
        /*0018*/ 	.word	0x00000000
	.align		4
        /*001c*/ 	.word	0xfffffffc


//--------------------- .text._Z16computeHistogramPKiPii --------------------------
	.section	.text._Z16computeHistogramPKiPii,"ax",@progbits
	.align	128
        .global         _Z16computeHistogramPKiPii
        .type           _Z16computeHistogramPKiPii,@function
        .size           _Z16computeHistogramPKiPii,(.L_x_1 - _Z16computeHistogramPKiPii)
        .other          _Z16computeHistogramPKiPii,@"STO_CUDA_ENTRY STV_DEFAULT"
_Z16computeHistogramPKiPii:
.text._Z16computeHistogramPKiPii:
[----:B------:R-:W-:Y:S01]  /*0000*/  LDC R1, c[0x0][0x37c] ;  /* 0x0000df00ff017b82 */ /* 0x000fe20000000800 */
[----:B------:R-:W0:Y:S07]  /*0010*/  S2R R0, SR_TID.X ;  /* 0x0000000000007919 */ /* 0x000e2e0000002100 */
[----:B------:R-:W0:Y:S01]  /*0020*/  S2UR UR4, SR_CTAID.X ;  /* 0x00000000000479c3 */ /* 0x000e220000002500 */
[----:B------:R-:W1:Y:S07]  /*0030*/  LDCU UR5, c[0x0][0x390] ;  /* 0x00007200ff0577ac */ /* 0x000e6e0008000800 */
[----:B------:R-:W0:Y:S02]  /*0040*/  LDC R5, c[0x0][0x360] ;  /* 0x0000d800ff057b82 */ /* 0x000e240000000800 */
[----:B0-----:R-:W-:-:S05]  /*0050*/  IMAD R5, R5, UR4, R0 ;  /* 0x0000000405057c24 */ /* 0x001fca000f8e0200 */
[----:B-1----:R-:W-:-:S13]  /*0060*/  ISETP.GE.AND P0, PT, R5, UR5, PT ;  /* 0x0000000505007c0c */ /* 0x002fda000bf06270 */
[----:B------:R-:W-:Y:S05]  /*0070*/  @P0 EXIT ;  /* 0x000000000000094d */ /* 0x000fea0003800000 */
[----:B------:R-:W0:Y:S01]  /*0080*/  LDC.64 R2, c[0x0][0x380] ;  /* 0x0000e000ff027b82 */ /* 0x000e220000000a00 */
[----:B------:R-:W1:Y:S01]  /*0090*/  LDCU.64 UR4, c[0x0][0x358] ;  /* 0x00006b00ff0477ac */ /* 0x000e620008000a00 */
[----:B0-----:R-:W-:-:S06]  /*00a0*/  IMAD.WIDE R2, R5, 0x4, R2 ;  /* 0x0000000405027825 */ /* 0x001fcc00078e0202 */
[----:B------:R-:W0:Y:S01]  /*00b0*/  LDC.64 R4, c[0x0][0x388] ;  /* 0x0000e200ff047b82 */ /* 0x000e220000000a00 */
[----:B-1----:R-:W0:Y:S01]  /*00c0*/  LDG.E R3, desc[UR4][R2.64] ;  /* 0x0000000402037981 */ /* 0x002e22000c1e1900 */
[----:B------:R-:W-:Y:S02]  /*00d0*/  HFMA2 R7, -RZ, RZ, 0, 5.9604644775390625e-08 ;  /* 0x00000001ff077431 */ /* 0x000fe400000001ff */
[----:B0-----:R-:W-:-:S05]  /*00e0*/  IMAD.WIDE R4, R3, 0x4, R4 ;  /* 0x0000000403047825 */ /* 0x001fca00078e0204 */
[----:B------:R-:W-:Y:S01]  /*00f0*/  REDG.E.ADD.STRONG.GPU desc[UR4][R4.64], R7 ;  /* 0x000000070400798e */ /* 0x000fe2000c12e104 */
[----:B------:R-:W-:Y:S05]  /*0100*/  EXIT ;  /* 0x000000000000794d */ /* 0x000fea0003800000 */
.L_x_0:
[----:B------:R-:W-:-:S00]  /*0110*/  BRA `(.L_x_0) ;  /* 0xfffffffc00fc7947 */ /* 0x000fc0000383ffff */
[----:B------:R-:W-:-:S00]  /*0120*/  NOP ;  /* 0x0000000000007918 */ /* 0x000fc00000000000 */
        /* <DEDUP_REMOVED lines=13> */
.L_x_1:


//--------------------- .nv.shared.reserved.0     --------------------------
	.section	.nv.shared.reserved.0,"aw",@nobits
	.weak		__nv_reservedSMEM_offset_0_alias
	.size		__nv_reservedSMEM_offset_0_alias, 0, 64
	.other		__nv_reservedSMEM_offset_0_alias,@"STO_CUDA_RESERVED_SHARED STV_DEFAULT"
__nv_reservedSMEM_offset_0_alias:
	.zero		0
	.zero		64


//--------------------- .nv.constant0._Z16computeHistogramPKiPii --------------------------
	.section	.nv.constant0._Z16computeHistogramPKiPii,"a",@progbits
	.sectionflags	@""
	.align	4
.nv.constant0._Z16computeHistogramPKiPii:
	.zero		916


//--------------------- SYMBOLS --------------------------

	.type		.nv.reservedSmem.offset0,@object
	.size		.nv.reservedSmem.offset0,0x4
